//
// Generated by NVIDIA NVVM Compiler
//
// Compiler Build ID: CL-36424714
// Cuda compilation tools, release 13.0, V13.0.88
// Based on NVVM 20.0.0
//

.version 9.0
.target sm_100
.address_size 64

	// .globl	_Z15leakyReluKernelPfif

.visible .entry _Z15leakyReluKernelPfif(
	.param .u64 .ptr .align 1 _Z15leakyReluKernelPfif_param_0,
	.param .u32 _Z15leakyReluKernelPfif_param_1,
	.param .f32 _Z15leakyReluKernelPfif_param_2
)
{
	.reg .pred 	%p<3>;
	.reg .b32 	%r<6>;
	.reg .b32 	%f<4>;
	.reg .b64 	%rd<5>;

	ld.param.u64 	%rd2, [_Z15leakyReluKernelPfif_param_0];
	ld.param.u32 	%r2, [_Z15leakyReluKernelPfif_param_1];
	ld.param.f32 	%f2, [_Z15leakyReluKernelPfif_param_2];
	mov.u32 	%r3, %ctaid.x;
	mov.u32 	%r4, %ntid.x;
	mov.u32 	%r5, %tid.x;
	mad.lo.s32 	%r1, %r3, %r4, %r5;
	setp.ge.s32 	%p1, %r1, %r2;
	@%p1 bra 	$L__BB0_3;
	cvta.to.global.u64 	%rd3, %rd2;
	mul.wide.s32 	%rd4, %r1, 4;
	add.s64 	%rd1, %rd3, %rd4;
	ld.global.f32 	%f1, [%rd1];
	setp.ge.f32 	%p2, %f1, 0f00000000;
	@%p2 bra 	$L__BB0_3;
	mul.f32 	%f3, %f2, %f1;
	st.global.f32 	[%rd1], %f3;
$L__BB0_3:
	ret;

}


// ===== COMPILED SASS (sm_100) =====

	.target	sm_100

	.elftype	@"ET_EXEC"


//--------------------- .note.nv.tkinfo           --------------------------
	.section	.note.nv.tkinfo,"",@"SHT_NOTE"
	.sectionflags	@"SHF_NOTE_NV_TKINFO"
	.tkinfo
        /*0018*/ 	.word	0x00000002
        /*0030*/ 	.string	""
        /*0030*/ 	.string	"ptxas"
        /*0030*/ 	.string	"Cuda compilation tools, release 13.0, V13.0.88"
        /*0030*/ 	.string	"Build cuda_13.0.r13.0/compiler.36424714_0"
        /*0030*/ 	.string	"-arch sm_100 -m 64 "



//--------------------- .note.nv.cuinfo           --------------------------
	.section	.note.nv.cuinfo,"",@"SHT_NOTE"
	.sectionflags	@"SHF_NOTE_NV_CUINFO"
        /*0018*/ 	.short	0x0002
        /*001a*/ 	.short	0x0064
        /*001c*/ 	.short	0x0082
	.zero		2


//--------------------- .nv.info                  --------------------------
	.section	.nv.info,"",@"SHT_CUDA_INFO"
	.align	4


	//----- nvinfo : EIATTR_REGCOUNT
	.align		4
        /*0000*/ 	.byte	0x04, 0x2f
        /*0002*/ 	.short	(.L_1 - .L_0)
	.align		4
.L_0:
        /*0004*/ 	.word	index@(_Z15leakyReluKernelPfif)
        /*0008*/ 	.word	0x00000008


	//----- nvinfo : EIATTR_FRAME_SIZE
	.align		4
.L_1:
        /*000c*/ 	.byte	0x04, 0x11
        /*000e*/ 	.short	(.L_3 - .L_2)
	.align		4
.L_2:
        /*0010*/ 	.word	index@(_Z15leakyReluKernelPfif)
        /*0014*/ 	.word	0x00000000


	//----- nvinfo : EIATTR_MIN_STACK_SIZE
	.align		4
.L_3:
        /*0018*/ 	.byte	0x04, 0x12
        /*001a*/ 	.short	(.L_5 - .L_4)
	.align		4
.L_4:
        /*001c*/ 	.word	index@(_Z15leakyReluKernelPfif)
        /*0020*/ 	.word	0x00000000
.L_5:


//--------------------- .nv.compat                --------------------------
	.section	.nv.compat,"",@"SHT_CUDA_COMPAT_INFO"
	.align	4
        /*0000*/ 	.byte	0x02, 0x09, 0x00, 0x00, 0x02, 0x02, 0x01, 0x00, 0x02, 0x05, 0x05, 0x00, 0x03, 0x07, 0x01, 0x01
        /*0010*/ 	.byte	0x02, 0x03, 0x00, 0x00, 0x02, 0x06, 0x01, 0x00, 0x04, 0x0b, 0x08, 0x00, 0x09, 0x00, 0x00, 0x00
        /*0020*/ 	.byte	0x00, 0x00, 0x00, 0x00


//--------------------- .nv.info._Z15leakyReluKernelPfif --------------------------
	.section	.nv.info._Z15leakyReluKernelPfif,"",@"SHT_CUDA_INFO"
	.sectionflags	@""
	.align	4


	//----- nvinfo : EIATTR_CUDA_API_VERSION
	.align		4
        /*0000*/ 	.byte	0x04, 0x37
        /*0002*/ 	.short	(.L_7 - .L_6)
.L_6:
        /*0004*/ 	.word	0x00000082


	//----- nvinfo : EIATTR_KPARAM_INFO
	.align		4
.L_7:
        /*0008*/ 	.byte	0x04, 0x17
        /*000a*/ 	.short	(.L_9 - .L_8)
.L_8:
        /*000c*/ 	.word	0x00000000
        /*0010*/ 	.short	0x0002
        /*0012*/ 	.short	0x000c
        /*0014*/ 	.byte	0x00, 0xf0, 0x11, 0x00


	//----- nvinfo : EIATTR_KPARAM_INFO
	.align		4
.L_9:
        /*0018*/ 	.byte	0x04, 0x17
        /*001a*/ 	.short	(.L_11 - .L_10)
.L_10:
        /*001c*/ 	.word	0x00000000
        /*0020*/ 	.short	0x0001
        /*0022*/ 	.short	0x0008
        /*0024*/ 	.byte	0x00, 0xf0, 0x11, 0x00


	//----- nvinfo : EIATTR_KPARAM_INFO
	.align		4
.L_11:
        /*0028*/ 	.byte	0x04, 0x17
        /*002a*/ 	.short	(.L_13 - .L_12)
.L_12:
        /*002c*/ 	.word	0x00000000
        /*0030*/ 	.short	0x0000
        /*0032*/ 	.short	0x0000
        /*0034*/ 	.byte	0x00, 0xf5, 0x21, 0x00


	//----- nvinfo : EIATTR_SPARSE_MMA_MASK
	.align		4
.L_13:
        /*0038*/ 	.byte	0x03, 0x50
        /*003a*/ 	.short	0x0000


	//----- nvinfo : EIATTR_MAXREG_COUNT
	.align		4
        /*003c*/ 	.byte	0x03, 0x1b
        /*003e*/ 	.short	0x00ff


	//----- nvinfo : EIATTR_MERCURY_ISA_VERSION
	.align		4
        /*0040*/ 	.byte	0x03, 0x5f
        /*0042*/ 	.short	0x0101


	//----- nvinfo : EIATTR_VRC_CTA_INIT_COUNT
	.align		4
        /*0044*/ 	.byte	0x02, 0x4a
	.zero		1
	.zero		1


	//----- nvinfo : EIATTR_EXIT_INSTR_OFFSETS
	.align		4
        /*0048*/ 	.byte	0x04, 0x1c
        /*004a*/ 	.short	(.L_15 - .L_14)


	//   ....[0]....
.L_14:
        /*004c*/ 	.word	0x00000070


	//   ....[1]....
        /*0050*/ 	.word	0x000000d0


	//   ....[2]....
        /*0054*/ 	.word	0x00000110


	//----- nvinfo : EIATTR_CBANK_PARAM_SIZE
	.align		4
.L_15:
        /*0058*/ 	.byte	0x03, 0x19
        /*005a*/ 	.short	0x0010


	//----- nvinfo : EIATTR_PARAM_CBANK
	.align		4
        /*005c*/ 	.byte	0x04, 0x0a
        /*005e*/ 	.short	(.L_17 - .L_16)
	.align		4
.L_16:
        /*0060*/ 	.word	index@(.nv.constant0._Z15leakyReluKernelPfif)
        /*0064*/ 	.short	0x0380
        /*0066*/ 	.short	0x0010


	//----- nvinfo : EIATTR_SW_WAR
	.align		4
.L_17:
        /*0068*/ 	.byte	0x04, 0x36
        /*006a*/ 	.short	(.L_19 - .L_18)
.L_18:
        /*006c*/ 	.word	0x00000008
.L_19:


//--------------------- .nv.callgraph             --------------------------
	.section	.nv.callgraph,"",@"SHT_CUDA_CALLGRAPH"
	.align	4
	.sectionentsize	8
	.align		4
        /*0000*/ 	.word	0x00000000
	.align		4
        /*0004*/ 	.word	0xffffffff
	.align		4
        /*0008*/ 	.word	0x00000000
	.align		4
        /*000c*/ 	.word	0xfffffffe
	.align		4
        /*0010*/ 	.word	0x00000000
	.align		4
        /*0014*/ 	.word	0xfffffffd
	.align		4
        /*0018*/ 	.word	0x00000000
	.align		4
        /*001c*/ 	.word	0xfffffffc


//--------------------- .text._Z15leakyReluKernelPfif --------------------------
	.section	.text._Z15leakyReluKernelPfif,"ax",@progbits
	.align	128
        .global         _Z15leakyReluKernelPfif
        .type           _Z15leakyReluKernelPfif,@function
        .size           _Z15leakyReluKernelPfif,(.L_x_1 - _Z15leakyReluKernelPfif)
        .other          _Z15leakyReluKernelPfif,@"STO_CUDA_ENTRY STV_DEFAULT"
_Z15leakyReluKernelPfif:
.text._Z15leakyReluKernelPfif:
[----:B------:R-:W-:Y:S01]  /*0000*/  LDC R1, c[0x0][0x37c] ;  /* 0x0000df00ff017b82 */ /* 0x000fe20000000800 */
[----:B------:R-:W0:Y:S07]  /*0010*/  S2R R0, SR_TID.X ;  /* 0x0000000000007919 */ /* 0x000e2e0000002100 */
[----:B------:R-:W0:Y:S01]  /*0020*/  S2UR UR4, SR_CTAID.X ;  /* 0x00000000000479c3 */ /* 0x000e220000002500 */
[----:B------:R-:W1:Y:S07]  /*0030*/  LDCU UR5, c[0x0][0x388] ;  /* 0x00007100ff0577ac */ /* 0x000e6e0008000800 */
[----:B------:R-:W0:Y:S02]  /*0040*/  LDC R5, c[0x0][0x360] ;  /* 0x0000d800ff057b82 */ /* 0x000e240000000800 */
[----:B0-----:R-:W-:-:S05]  /*0050*/  IMAD R5, R5, UR4, R0 ;  /* 0x0000000405057c24 */ /* 0x001fca000f8e0200 */
[----:B-1----:R-:W-:-:S13]  /*0060*/  ISETP.GE.AND P0, PT, R5, UR5, PT ;  /* 0x0000000505007c0c */ /* 0x002fda000bf06270 */
[----:B------:R-:W-:Y:S05]  /*0070*/  @P0 EXIT ;  /* 0x000000000000094d */ /* 0x000fea0003800000 */
[----:B------:R-:W0:Y:S01]  /*0080*/  LDC.64 R2, c[0x0][0x380] ;  /* 0x0000e000ff027b82 */ /* 0x000e220000000a00 */
[----:B------:R-:W1:Y:S01]  /*0090*/  LDCU.64 UR4, c[0x0][0x358] ;  /* 0x00006b00ff0477ac */ /* 0x000e620008000a00 */
[----:B0-----:R-:W-:-:S05]  /*00a0*/  IMAD.WIDE R2, R5, 0x4, R2 ;  /* 0x0000000405027825 */ /* 0x001fca00078e0202 */
[----:B-1----:R-:W2:Y:S02]  /*00b0*/  LDG.E R0, desc[UR4][R2.64] ;  /* 0x0000000402007981 */ /* 0x002ea4000c1e1900 */
[----:B--2---:R-:W-:-:S13]  /*00c0*/  FSETP.GE.AND P0, PT, R0, RZ, PT ;  /* 0x000000ff0000720b */ /* 0x004fda0003f06000 */
[----:B------:R-:W-:Y:S05]  /*00d0*/  @P0 EXIT ;  /* 0x000000000000094d */ /* 0x000fea0003800000 */
[----:B------:R-:W0:Y:S02]  /*00e0*/  LDCU UR6, c[0x0][0x38c] ;  /* 0x00007180ff0677ac */ /* 0x000e240008000800 */
[----:B0-----:R-:W-:-:S05]  /*00f0*/  FMUL R5, R0, UR6 ;  /* 0x0000000600057c20 */ /* 0x001fca0008400000 */
[----:B------:R-:W-:Y:S01]  /*0100*/  STG.E desc[UR4][R2.64], R5 ;  /* 0x0000000502007986 */ /* 0x000fe2000c101904 */
[----:B------:R-:W-:Y:S05]  /*0110*/  EXIT ;  /* 0x000000000000794d */ /* 0x000fea0003800000 */
.L_x_0:
[----:B------:R-:W-:-:S00]  /*0120*/  BRA `(.L_x_0) ;  /* 0xfffffffc00fc7947 */ /* 0x000fc0000383ffff */
[----:B------:R-:W-:-:S00]  /*0130*/  NOP ;  /* 0x0000000000007918 */ /* 0x000fc00000000000 */
        /* <DEDUP_REMOVED lines=12> */
.L_x_1:


//--------------------- .nv.shared.reserved.0     --------------------------
	.section	.nv.shared.reserved.0,"aw",@nobits
	.weak		__nv_reservedSMEM_offset_0_alias
	.size		__nv_reservedSMEM_offset_0_alias, 0, 64
	.other		__nv_reservedSMEM_offset_0_alias,@"STO_CUDA_RESERVED_SHARED STV_DEFAULT"
__nv_reservedSMEM_offset_0_alias:
	.zero		0
	.zero		64


//--------------------- .nv.constant0._Z15leakyReluKernelPfif --------------------------
	.section	.nv.constant0._Z15leakyReluKernelPfif,"a",@progbits
	.sectionflags	@""
	.align	4
.nv.constant0._Z15leakyReluKernelPfif:
	.zero		912


//--------------------- SYMBOLS --------------------------

	.type		.nv.reservedSmem.offset0,@object
	.size		.nv.reservedSmem.offset0,0x4
